	.headerflags	@"EF_CUDA_TEXMODE_UNIFIED EF_CUDA_64BIT_ADDRESS EF_CUDA_ACCELERATORS EF_CUDA_SM90 EF_CUDA_VIRTUAL_SM(EF_CUDA_SM90)"
	.elftype	@"ET_EXEC"


//--------------------- .nv.info                  --------------------------
	.section	.nv.info,"",@"SHT_CUDA_INFO"
	.align	4


	//----- nvinfo : EIATTR_REGCOUNT
	.align		4
        /*0000*/ 	.byte	0x04, 0x2f
        /*0002*/ 	.short	(.L_1 - .L_0)
	.align		4
.L_0:
        /*0004*/ 	.word	index@(triton_poi_fused_convolution_max_pool2d_with_indices_relu_9)
        /*0008*/ 	.word	0x00000022


	//----- nvinfo : EIATTR_MIN_STACK_SIZE
	.align		4
.L_1:
        /*000c*/ 	.byte	0x04, 0x12
        /*000e*/ 	.short	(.L_3 - .L_2)
	.align		4
.L_2:
        /*0010*/ 	.word	index@(triton_poi_fused_convolution_max_pool2d_with_indices_relu_9)
        /*0014*/ 	.word	0x00000000


	//----- nvinfo : EIATTR_FRAME_SIZE
	.align		4
.L_3:
        /*0018*/ 	.byte	0x04, 0x11
        /*001a*/ 	.short	(.L_5 - .L_4)
	.align		4
.L_4:
        /*001c*/ 	.word	index@(triton_poi_fused_convolution_max_pool2d_with_indices_relu_9)
        /*0020*/ 	.word	0x00000000


	//----- nvinfo : EIATTR_MIN_STACK_SIZE
	.align		4
.L_5:
        /*0024*/ 	.byte	0x04, 0x12
        /*0026*/ 	.short	(.L_7 - .L_6)
	.align		4
.L_6:
        /*0028*/ 	.word	index@(triton_poi_fused_convolution_max_pool2d_with_indices_relu_9)
        /*002c*/ 	.word	0x00000000
.L_7:


//--------------------- .nv.info.triton_poi_fused_convolution_max_pool2d_with_indices_relu_9 --------------------------
	.section	.nv.info.triton_poi_fused_convolution_max_pool2d_with_indices_relu_9,"",@"SHT_CUDA_INFO"
	.sectionflags	@""
	.align	4


	//----- nvinfo : EIATTR_CUDA_API_VERSION
	.align		4
        /*0000*/ 	.byte	0x04, 0x37
        /*0002*/ 	.short	(.L_9 - .L_8)
.L_8:
        /*0004*/ 	.word	0x0000007c


	//----- nvinfo : EIATTR_KPARAM_INFO
	.align		4
.L_9:
        /*0008*/ 	.byte	0x04, 0x17
        /*000a*/ 	.short	(.L_11 - .L_10)
.L_10:
        /*000c*/ 	.word	0x00000000
        /*0010*/ 	.short	0x0002
        /*0012*/ 	.short	0x0010
        /*0014*/ 	.byte	0x00, 0xf0, 0x11, 0x00


	//----- nvinfo : EIATTR_KPARAM_INFO
	.align		4
.L_11:
        /*0018*/ 	.byte	0x04, 0x17
        /*001a*/ 	.short	(.L_13 - .L_12)
.L_12:
        /*001c*/ 	.word	0x00000000
        /*0020*/ 	.short	0x0001
        /*0022*/ 	.short	0x0008
        /*0024*/ 	.byte	0x00, 0xf4, 0x21, 0x00


	//----- nvinfo : EIATTR_KPARAM_INFO
	.align		4
.L_13:
        /*0028*/ 	.byte	0x04, 0x17
        /*002a*/ 	.short	(.L_15 - .L_14)
.L_14:
        /*002c*/ 	.word	0x00000000
        /*0030*/ 	.short	0x0000
        /*0032*/ 	.short	0x0000
        /*0034*/ 	.byte	0x00, 0xf4, 0x21, 0x00


	//----- nvinfo : EIATTR_SPARSE_MMA_MASK
	.align		4
.L_15:
        /*0038*/ 	.byte	0x03, 0x50
        /*003a*/ 	.short	0x0000


	//----- nvinfo : EIATTR_MAXREG_COUNT
	.align		4
        /*003c*/ 	.byte	0x03, 0x1b
        /*003e*/ 	.short	0x00ff


	//----- nvinfo : EIATTR_EXIT_INSTR_OFFSETS
	.align		4
        /*0040*/ 	.byte	0x04, 0x1c
        /*0042*/ 	.short	(.L_17 - .L_16)


	//   ....[0]....
.L_16:
        /*0044*/ 	.word	0x00000840


	//----- nvinfo : EIATTR_REQNTID
	.align		4
.L_17:
        /*0048*/ 	.byte	0x04, 0x10
        /*004a*/ 	.short	(.L_19 - .L_18)
.L_18:
        /*004c*/ 	.word	0x00000080
        /*0050*/ 	.word	0x00000001
        /*0054*/ 	.word	0x00000001


	//----- nvinfo : EIATTR_CBANK_PARAM_SIZE
	.align		4
.L_19:
        /*0058*/ 	.byte	0x03, 0x19
        /*005a*/ 	.short	0x0014


	//----- nvinfo : EIATTR_PARAM_CBANK
	.align		4
        /*005c*/ 	.byte	0x04, 0x0a
        /*005e*/ 	.short	(.L_21 - .L_20)
	.align		4
.L_20:
        /*0060*/ 	.word	index@(.nv.constant0.triton_poi_fused_convolution_max_pool2d_with_indices_relu_9)
        /*0064*/ 	.short	0x0210
        /*0066*/ 	.short	0x0014


	//----- nvinfo : EIATTR_SW_WAR
	.align		4
.L_21:
        /*0068*/ 	.byte	0x04, 0x36
        /*006a*/ 	.short	(.L_23 - .L_22)
.L_22:
        /*006c*/ 	.word	0x00000008
.L_23:


//--------------------- .nv.callgraph             --------------------------
	.section	.nv.callgraph,"",@"SHT_CUDA_CALLGRAPH"
	.align	4
	.sectionentsize	8
	.align		4
        /*0000*/ 	.word	0x00000000
	.align		4
        /*0004*/ 	.word	0xffffffff
	.align		4
        /*0008*/ 	.word	0x00000000
	.align		4
        /*000c*/ 	.word	0xfffffffe
	.align		4
        /*0010*/ 	.word	0x00000000
	.align		4
        /*0014*/ 	.word	0xfffffffd
	.align		4
        /*0018*/ 	.word	0x00000000
	.align		4
        /*001c*/ 	.word	0xfffffffc


//--------------------- .text.triton_poi_fused_convolution_max_pool2d_with_indices_relu_9 --------------------------
	.section	.text.triton_poi_fused_convolution_max_pool2d_with_indices_relu_9,"ax",@progbits
	.align	128
        .global         triton_poi_fused_convolution_max_pool2d_with_indices_relu_9
        .type           triton_poi_fused_convolution_max_pool2d_with_indices_relu_9,@function
        .size           triton_poi_fused_convolution_max_pool2d_with_indices_relu_9,(.L_x_1 - triton_poi_fused_convolution_max_pool2d_with_indices_relu_9)
        .other          triton_poi_fused_convolution_max_pool2d_with_indices_relu_9,@"STO_CUDA_ENTRY STV_DEFAULT"
triton_poi_fused_convolution_max_pool2d_with_indices_relu_9:
.text.triton_poi_fused_convolution_max_pool2d_with_indices_relu_9:
[----:B------:R-:W-:Y:S01]  /*0000*/  LDC R1, c[0x0][0x28] ;  /* 0x00000a00ff017b82 */ /* 0x000fe20000000800 */
[----:B------:R-:W1:Y:S01]  /*0010*/  S2R R0, SR_TID.X ;  /* 0x0000000000007919 */ /* 0x000e620000002100 */
[----:B------:R-:W-:Y:S01]  /*0020*/  ULDC.64 UR4, c[0x0][0x208] ;  /* 0x0000820000047ab9 */ /* 0x000fe20000000a00 */
[----:B------:R-:W2:Y:S01]  /*0030*/  S2R R3, SR_CTAID.X ;  /* 0x0000000000037919 */ /* 0x000ea20000002500 */
[----:B-1----:R-:W-:Y:S01]  /*0040*/  IMAD.SHL.U32 R0, R0, 0x4, RZ ;  /* 0x0000000400007824 */ /* 0x002fe200078e00ff */
[----:B--2---:R-:W-:-:S04]  /*0050*/  SHF.R.S32.HI R5, RZ, 0x15, R3 ;  /* 0x00000015ff057819 */ /* 0x004fc80000011403 */
[----:B------:R-:W-:Y:S02]  /*0060*/  LOP3.LUT R0, R0, 0x1fc, RZ, 0xc0, !PT ;  /* 0x000001fc00007812 */ /* 0x000fe400078ec0ff */
[----:B------:R-:W-:-:S03]  /*0070*/  SGXT R5, R5, 0x1 ;  /* 0x000000010505781a */ /* 0x000fc60000000200 */
[----:B------:R-:W-:-:S05]  /*0080*/  IMAD R0, R3, 0x400, R0 ;  /* 0x0000040003007824 */ /* 0x000fca00078e0200 */
[----:B------:R-:W-:Y:S02]  /*0090*/  SHF.R.S32.HI R3, RZ, 0x1f, R0 ;  /* 0x0000001fff037819 */ /* 0x000fe40000011400 */
[-C--:B------:R-:W-:Y:S02]  /*00a0*/  LEA.HI R7, R5, R0.reuse, RZ, 0xb ;  /* 0x0000000005077211 */ /* 0x080fe400078f58ff */
[----:B------:R-:W-:Y:S02]  /*00b0*/  LEA.HI R4, R3, R0, RZ, 0x6 ;  /* 0x0000000003047211 */ /* 0x000fe400078f30ff */
[----:B------:R-:W1:Y:S01]  /*00c0*/  LDC.64 R2, c[0x0][0x210] ;  /* 0x00008400ff027b82 */ /* 0x000e620000000a00 */
[----:B------:R-:W-:Y:S01]  /*00d0*/  IMAD.SHL.U32 R9, R7, 0x4, RZ ;  /* 0x0000000407097824 */ /* 0x000fe200078e00ff */
[----:B------:R-:W-:Y:S02]  /*00e0*/  SHF.R.S32.HI R6, RZ, 0x6, R4 ;  /* 0x00000006ff067819 */ /* 0x000fe40000011404 */
[----:B------:R-:W-:-:S02]  /*00f0*/  LOP3.LUT R7, R4, 0xffffffc0, RZ, 0xc0, !PT ;  /* 0xffffffc004077812 */ /* 0x000fc400078ec0ff */
[----:B------:R-:W-:Y:S02]  /*0100*/  LEA.HI R8, R6, R6, RZ, 0x5 ;  /* 0x0000000606087211 */ /* 0x000fe400078f28ff */
[----:B------:R-:W-:Y:S01]  /*0110*/  LOP3.LUT R9, R9, 0xffffe000, RZ, 0xc0, !PT ;  /* 0xffffe00009097812 */ /* 0x000fe200078ec0ff */
[----:B------:R-:W-:Y:S01]  /*0120*/  IMAD.IADD R4, R0, 0x1, -R7 ;  /* 0x0000000100047824 */ /* 0x000fe200078e0a07 */
[----:B------:R-:W-:-:S03]  /*0130*/  LOP3.LUT R7, R8, 0x1ffffe0, RZ, 0xc0, !PT ;  /* 0x01ffffe008077812 */ /* 0x000fc600078ec0ff */
[----:B------:R-:W-:Y:S02]  /*0140*/  IMAD.IADD R8, R4, 0x1, R9 ;  /* 0x0000000104087824 */ /* 0x000fe400078e0209 */
[----:B------:R-:W-:-:S04]  /*0150*/  IMAD.IADD R7, R6, 0x1, -R7 ;  /* 0x0000000106077824 */ /* 0x000fc800078e0a07 */
[----:B------:R-:W-:-:S04]  /*0160*/  IMAD R7, R7, 0x80, R8 ;  /* 0x0000008007077824 */ /* 0x000fc800078e0208 */
[C---:B------:R-:W-:Y:S02]  /*0170*/  VIADD R13, R7.reuse, 0x40 ;  /* 0x00000040070d7836 */ /* 0x040fe40000000000 */
[----:B-1----:R-:W-:-:S04]  /*0180*/  IMAD.WIDE R20, R7, 0x4, R2 ;  /* 0x0000000407147825 */ /* 0x002fc800078e0202 */
[----:B------:R-:W-:Y:S02]  /*0190*/  IMAD.WIDE R12, R13, 0x4, R2 ;  /* 0x000000040d0c7825 */ /* 0x000fe400078e0202 */
[----:B------:R-:W2:Y:S04]  /*01a0*/  LDG.E.128 R20, desc[UR4][R20.64] ;  /* 0x0000000414147981 */ /* 0x000ea8000c1e1d00 */
[----:B------:R-:W2:Y:S01]  /*01b0*/  LDG.E.128 R12, desc[UR4][R12.64] ;  /* 0x000000040c0c7981 */ /* 0x000ea2000c1e1d00 */
[----:B------:R-:W-:-:S04]  /*01c0*/  VIADD R9, R7, 0x1000 ;  /* 0x0000100007097836 */ /* 0x000fc80000000000 */
[----:B------:R-:W-:-:S04]  /*01d0*/  IMAD.WIDE R8, R9, 0x4, R2 ;  /* 0x0000000409087825 */ /* 0x000fc800078e0202 */
[----:B------:R-:W-:Y:S02]  /*01e0*/  VIADD R6, R0, 0x200 ;  /* 0x0000020000067836 */ /* 0x000fe40000000000 */
[----:B------:R-:W3:Y:S01]  /*01f0*/  LDG.E.128 R8, desc[UR4][R8.64] ;  /* 0x0000000408087981 */ /* 0x000ee2000c1e1d00 */
[----:B------:R-:W-:Y:S02]  /*0200*/  VIADD R7, R7, 0x1040 ;  /* 0x0000104007077836 */ /* 0x000fe40000000000 */
[CC--:B------:R-:W-:Y:S02]  /*0210*/  LEA.HI R16, R5.reuse, R6.reuse, RZ, 0x6 ;  /* 0x0000000605107211 */ /* 0x0c0fe400078f30ff */
[----:B------:R-:W-:Y:S02]  /*0220*/  LEA.HI R5, R5, R6, RZ, 0xb ;  /* 0x0000000605057211 */ /* 0x000fe400078f58ff */
[----:B------:R-:W-:-:S03]  /*0230*/  SHF.R.S32.HI R16, RZ, 0x6, R16 ;  /* 0x00000006ff107819 */ /* 0x000fc60000011410 */
[----:B------:R-:W-:Y:S01]  /*0240*/  IMAD.SHL.U32 R6, R5, 0x4, RZ ;  /* 0x0000000405067824 */ /* 0x000fe200078e00ff */
[----:B------:R-:W-:-:S04]  /*0250*/  LEA.HI R5, R16, R16, RZ, 0x5 ;  /* 0x0000001010057211 */ /* 0x000fc800078f28ff */
[----:B------:R-:W-:Y:S02]  /*0260*/  LOP3.LUT R17, R6, 0xffffe000, RZ, 0xc0, !PT ;  /* 0xffffe00006117812 */ /* 0x000fe400078ec0ff */
[----:B------:R-:W-:-:S03]  /*0270*/  LOP3.LUT R5, R5, 0x1ffffe0, RZ, 0xc0, !PT ;  /* 0x01ffffe005057812 */ /* 0x000fc600078ec0ff */
[----:B------:R-:W-:Y:S02]  /*0280*/  IMAD.IADD R6, R4, 0x1, R17 ;  /* 0x0000000104067824 */ /* 0x000fe400078e0211 */
[----:B------:R-:W-:Y:S02]  /*0290*/  IMAD.IADD R25, R16, 0x1, -R5 ;  /* 0x0000000110197824 */ /* 0x000fe400078e0a05 */
[----:B------:R-:W-:-:S04]  /*02a0*/  IMAD.WIDE R4, R7, 0x4, R2 ;  /* 0x0000000407047825 */ /* 0x000fc800078e0202 */
[----:B------:R-:W-:Y:S02]  /*02b0*/  IMAD R25, R25, 0x80, R6 ;  /* 0x0000008019197824 */ /* 0x000fe400078e0206 */
[----:B------:R-:W4:Y:S02]  /*02c0*/  LDG.E.128 R4, desc[UR4][R4.64] ;  /* 0x0000000404047981 */ /* 0x000f24000c1e1d00 */
[C---:B------:R-:W-:Y:S02]  /*02d0*/  VIADD R17, R25.reuse, 0x40 ;  /* 0x0000004019117836 */ /* 0x040fe40000000000 */
[----:B------:R-:W-:-:S04]  /*02e0*/  IMAD.WIDE R28, R25, 0x4, R2 ;  /* 0x00000004191c7825 */ /* 0x000fc800078e0202 */
[----:B------:R-:W-:Y:S02]  /*02f0*/  IMAD.WIDE R16, R17, 0x4, R2 ;  /* 0x0000000411107825 */ /* 0x000fe400078e0202 */
[----:B------:R-:W5:Y:S04]  /*0300*/  LDG.E.128 R28, desc[UR4][R28.64] ;  /* 0x000000041c1c7981 */ /* 0x000f68000c1e1d00 */
[----:B------:R-:W5:Y:S01]  /*0310*/  LDG.E.128 R16, desc[UR4][R16.64] ;  /* 0x0000000410107981 */ /* 0x000f62000c1e1d00 */
[C---:B--2---:R-:W-:Y:S02]  /*0320*/  FSETP.GT.AND P0, PT, R12.reuse, R20, PT ;  /* 0x000000140c00720b */ /* 0x044fe40003f04000 */
[----:B------:R-:W-:Y:S02]  /*0330*/  FSETP.GT.AND P1, PT, R13, R21, PT ;  /* 0x000000150d00720b */ /* 0x000fe40003f24000 */
[----:B------:R-:W-:-:S02]  /*0340*/  FSETP.NAN.AND P2, PT, R12, R12, PT ;  /* 0x0000000c0c00720b */ /* 0x000fc40003f48000 */
[----:B------:R-:W-:-:S07]  /*0350*/  FSETP.NAN.AND P3, PT, R13, R13, PT ;  /* 0x0000000d0d00720b */ /* 0x000fce0003f68000 */
[----:B------:R-:W-:Y:S02]  /*0360*/  @!P0 FSEL R12, R12, R20, P2 ;  /* 0x000000140c0c8208 */ /* 0x000fe40001000000 */
[C---:B------:R-:W-:Y:S02]  /*0370*/  FSETP.GT.AND P0, PT, R14.reuse, R22, PT ;  /* 0x000000160e00720b */ /* 0x040fe40003f04000 */
[----:B------:R-:W-:Y:S02]  /*0380*/  FSETP.GT.AND P2, PT, R15, R23, PT ;  /* 0x000000170f00720b */ /* 0x000fe40003f44000 */
[----:B------:R-:W-:Y:S01]  /*0390*/  @!P1 FSEL R13, R13, R21, P3 ;  /* 0x000000150d0d9208 */ /* 0x000fe20001800000 */
[----:B------:R-:W-:Y:S01]  /*03a0*/  VIADD R21, R25, 0x1000 ;  /* 0x0000100019157836 */ /* 0x000fe20000000000 */
[----:B------:R-:W-:Y:S02]  /*03b0*/  FSETP.NAN.AND P1, PT, R14, R14, PT ;  /* 0x0000000e0e00720b */ /* 0x000fe40003f28000 */
[----:B------:R-:W-:Y:S01]  /*03c0*/  FSETP.NAN.AND P3, PT, R15, R15, PT ;  /* 0x0000000f0f00720b */ /* 0x000fe20003f68000 */
[----:B------:R-:W-:-:S04]  /*03d0*/  IMAD.WIDE R20, R21, 0x4, R2 ;  /* 0x0000000415147825 */ /* 0x000fc800078e0202 */
[----:B------:R-:W-:Y:S02]  /*03e0*/  @!P0 FSEL R14, R14, R22, P1 ;  /* 0x000000160e0e8208 */ /* 0x000fe40000800000 */
[----:B------:R-:W-:Y:S02]  /*03f0*/  @!P2 FSEL R15, R15, R23, P3 ;  /* 0x000000170f0fa208 */ /* 0x000fe40001800000 */
[----:B------:R-:W2:Y:S01]  /*0400*/  LDG.E.128 R20, desc[UR4][R20.64] ;  /* 0x0000000414147981 */ /* 0x000ea2000c1e1d00 */
[----:B------:R-:W-:-:S04]  /*0410*/  VIADD R25, R25, 0x1040 ;  /* 0x0000104019197836 */ /* 0x000fc80000000000 */
[----:B------:R-:W-:-:S05]  /*0420*/  IMAD.WIDE R2, R25, 0x4, R2 ;  /* 0x0000000419027825 */ /* 0x000fca00078e0202 */
[----:B------:R1:W2:Y:S01]  /*0430*/  LDG.E.128 R24, desc[UR4][R2.64] ;  /* 0x0000000402187981 */ /* 0x0002a2000c1e1d00 */
[-C--:B---3--:R-:W-:Y:S02]  /*0440*/  FSETP.NAN.AND P4, PT, R8, R8.reuse, PT ;  /* 0x000000080800720b */ /* 0x088fe40003f88000 */
[----:B------:R-:W-:Y:S02]  /*0450*/  FSETP.GEU.AND P0, PT, R12, R8, PT ;  /* 0x000000080c00720b */ /* 0x000fe40003f0e000 */
[-C--:B------:R-:W-:Y:S02]  /*0460*/  FSETP.NAN.AND P1, PT, R10, R10.reuse, PT ;  /* 0x0000000a0a00720b */ /* 0x080fe40003f28000 */
[----:B------:R-:W-:Y:S02]  /*0470*/  FSETP.GEU.AND P2, PT, R13, R9, PT ;  /* 0x000000090d00720b */ /* 0x000fe40003f4e000 */
[----:B------:R-:W-:Y:S01]  /*0480*/  FSETP.GEU.AND P3, PT, R14, R10, PT ;  /* 0x0000000a0e00720b */ /* 0x000fe20003f6e000 */
[----:B-1----:R-:W1:Y:S04]  /*0490*/  LDC.64 R2, c[0x0][0x218] ;  /* 0x00008600ff027b82 */ /* 0x002e680000000a00 */
[----:B------:R-:W-:-:S02]  /*04a0*/  @!P4 FSEL R8, R8, R12, !P0 ;  /* 0x0000000c0808c208 */ /* 0x000fc40004000000 */
[----:B------:R-:W-:Y:S02]  /*04b0*/  FSETP.NAN.AND P0, PT, R9, R9, PT ;  /* 0x000000090900720b */ /* 0x000fe40003f08000 */
[----:B------:R-:W-:Y:S02]  /*04c0*/  @!P1 FSEL R10, R10, R14, !P3 ;  /* 0x0000000e0a0a9208 */ /* 0x000fe40005800000 */
[----:B----4-:R-:W-:-:S09]  /*04d0*/  FSETP.NAN.AND P3, PT, R4, R4, PT ;  /* 0x000000040400720b */ /* 0x010fd20003f68000 */
[----:B------:R-:W-:Y:S02]  /*04e0*/  @!P0 FSEL R9, R9, R13, !P2 ;  /* 0x0000000d09098208 */ /* 0x000fe40005000000 */
[----:B------:R-:W-:Y:S02]  /*04f0*/  FSETP.NAN.AND P2, PT, R11, R11, PT ;  /* 0x0000000b0b00720b */ /* 0x000fe40003f48000 */
[----:B------:R-:W-:Y:S02]  /*0500*/  FSETP.NAN.AND P0, PT, R5, R5, PT ;  /* 0x000000050500720b */ /* 0x000fe40003f08000 */
[----:B------:R-:W-:Y:S02]  /*0510*/  FSETP.NAN.AND P1, PT, R6, R6, PT ;  /* 0x000000060600720b */ /* 0x000fe40003f28000 */
[----:B------:R-:W-:Y:S02]  /*0520*/  FSETP.GEU.AND P4, PT, R15, R11, PT ;  /* 0x0000000b0f00720b */ /* 0x000fe40003f8e000 */
[----:B------:R-:W-:-:S05]  /*0530*/  FSETP.GEU.AND P5, PT, R8, R4, PT ;  /* 0x000000040800720b */ /* 0x000fca0003fae000 */
[----:B------:R-:W-:Y:S02]  /*0540*/  @!P2 FSEL R11, R11, R15, !P4 ;  /* 0x0000000f0b0ba208 */ /* 0x000fe40006000000 */
[----:B------:R-:W-:Y:S02]  /*0550*/  FSETP.NAN.AND P2, PT, R7, R7, PT ;  /* 0x000000070700720b */ /* 0x000fe40003f48000 */
[----:B------:R-:W-:Y:S02]  /*0560*/  @!P3 SEL R4, R4, R8, !P5 ;  /* 0x000000080404b207 */ /* 0x000fe40006800000 */
[----:B-----5:R-:W-:Y:S02]  /*0570*/  FSETP.GT.AND P3, PT, R16, R28, PT ;  /* 0x0000001c1000720b */ /* 0x020fe40003f64000 */
[----:B------:R-:W-:Y:S02]  /*0580*/  FSETP.GEU.AND P4, PT, R9, R5, PT ;  /* 0x000000050900720b */ /* 0x000fe40003f8e000 */
[----:B------:R-:W-:-:S02]  /*0590*/  FSETP.GEU.AND P5, PT, R10, R6, PT ;  /* 0x000000060a00720b */ /* 0x000fc40003fae000 */
[----:B------:R-:W-:Y:S02]  /*05a0*/  @!P0 SEL R5, R5, R9, !P4 ;  /* 0x0000000905058207 */ /* 0x000fe40006000000 */
[----:B------:R-:W-:Y:S02]  /*05b0*/  @!P1 SEL R6, R6, R10, !P5 ;  /* 0x0000000a06069207 */ /* 0x000fe40006800000 */
[----:B------:R-:W-:Y:S02]  /*05c0*/  FSETP.GT.AND P1, PT, R17, R29, PT ;  /* 0x0000001d1100720b */ /* 0x000fe40003f24000 */
[----:B------:R-:W-:Y:S02]  /*05d0*/  FSETP.GT.AND P0, PT, R18, R30, PT ;  /* 0x0000001e1200720b */ /* 0x000fe40003f04000 */
[----:B------:R-:W-:Y:S02]  /*05e0*/  FSETP.GEU.AND P5, PT, R11, R7, PT ;  /* 0x000000070b00720b */ /* 0x000fe40003fae000 */
[----:B------:R-:W-:-:S02]  /*05f0*/  FSETP.NAN.AND P4, PT, R16, R16, PT ;  /* 0x000000101000720b */ /* 0x000fc40003f88000 */
[----:B------:R-:W-:Y:S02]  /*0600*/  @!P2 SEL R7, R7, R11, !P5 ;  /* 0x0000000b0707a207 */ /* 0x000fe40006800000 */
[----:B------:R-:W-:Y:S02]  /*0610*/  @!P3 FSEL R16, R16, R28, P4 ;  /* 0x0000001c1010b208 */ /* 0x000fe40002000000 */
[----:B------:R-:W-:Y:S02]  /*0620*/  FSETP.NAN.AND P4, PT, R17, R17, PT ;  /* 0x000000111100720b */ /* 0x000fe40003f88000 */
[----:B------:R-:W-:Y:S02]  /*0630*/  FSETP.GT.AND P3, PT, R19, R31, PT ;  /* 0x0000001f1300720b */ /* 0x000fe40003f64000 */
[----:B------:R-:W-:Y:S02]  /*0640*/  FSETP.NAN.AND P5, PT, R18, R18, PT ;  /* 0x000000121200720b */ /* 0x000fe40003fa8000 */
[----:B------:R-:W-:-:S02]  /*0650*/  @!P1 FSEL R17, R17, R29, P4 ;  /* 0x0000001d11119208 */ /* 0x000fc40002000000 */
[----:B------:R-:W-:Y:S02]  /*0660*/  @!P0 FSEL R18, R18, R30, P5 ;  /* 0x0000001e12128208 */ /* 0x000fe40002800000 */
[----:B------:R-:W-:-:S05]  /*0670*/  FSETP.NAN.AND P4, PT, R19, R19, PT ;  /* 0x000000131300720b */ /* 0x000fca0003f88000 */
[----:B------:R-:W-:Y:S01]  /*0680*/  @!P3 FSEL R19, R19, R31, P4 ;  /* 0x0000001f1313b208 */ /* 0x000fe20002000000 */
[----:B-1----:R-:W-:-:S05]  /*0690*/  IMAD.WIDE R2, R0, 0x4, R2 ;  /* 0x0000000400027825 */ /* 0x002fca00078e0202 */
[----:B------:R-:W-:Y:S01]  /*06a0*/  STG.E.128 desc[UR4][R2.64], R4 ;  /* 0x0000000402007986 */ /* 0x000fe2000c101d04 */
[----:B--2---:R-:W-:Y:S02]  /*06b0*/  FSETP.NAN.AND P2, PT, R20, R20, PT ;  /* 0x000000141400720b */ /* 0x004fe40003f48000 */
[-C--:B------:R-:W-:Y:S02]  /*06c0*/  FSETP.NAN.AND P0, PT, R21, R21.reuse, PT ;  /* 0x000000151500720b */ /* 0x080fe40003f08000 */
[----:B------:R-:W-:Y:S02]  /*06d0*/  FSETP.NAN.AND P1, PT, R22, R22, PT ;  /* 0x000000161600720b */ /* 0x000fe40003f28000 */
[----:B------:R-:W-:Y:S02]  /*06e0*/  FSETP.GEU.AND P5, PT, R16, R20, PT ;  /* 0x000000141000720b */ /* 0x000fe40003fae000 */
[----:B------:R-:W-:-:S05]  /*06f0*/  FSETP.GEU.AND P4, PT, R17, R21, PT ;  /* 0x000000151100720b */ /* 0x000fca0003f8e000 */
[----:B------:R-:W-:Y:S02]  /*0700*/  @!P2 FSEL R20, R20, R16, !P5 ;  /* 0x000000101414a208 */ /* 0x000fe40006800000 */
[----:B------:R-:W-:Y:S02]  /*0710*/  FSETP.NAN.AND P2, PT, R23, R23, PT ;  /* 0x000000171700720b */ /* 0x000fe40003f48000 */
[----:B------:R-:W-:Y:S02]  /*0720*/  FSETP.NAN.AND P3, PT, R24, R24, PT ;  /* 0x000000181800720b */ /* 0x000fe40003f68000 */
[----:B------:R-:W-:Y:S02]  /*0730*/  FSETP.GEU.AND P5, PT, R18, R22, PT ;  /* 0x000000161200720b */ /* 0x000fe40003fae000 */
[----:B------:R-:W-:Y:S02]  /*0740*/  @!P0 FSEL R21, R21, R17, !P4 ;  /* 0x0000001115158208 */ /* 0x000fe40006000000 */
[----:B------:R-:W-:-:S02]  /*0750*/  @!P1 FSEL R22, R22, R18, !P5 ;  /* 0x0000001216169208 */ /* 0x000fc40006800000 */
[----:B------:R-:W-:Y:S02]  /*0760*/  FSETP.NAN.AND P0, PT, R25, R25, PT ;  /* 0x000000191900720b */ /* 0x000fe40003f08000 */
[----:B------:R-:W-:Y:S02]  /*0770*/  FSETP.NAN.AND P4, PT, R26, R26, PT ;  /* 0x0000001a1a00720b */ /* 0x000fe40003f88000 */
[----:B------:R-:W-:Y:S02]  /*0780*/  FSETP.NAN.AND P1, PT, R27, R27, PT ;  /* 0x0000001b1b00720b */ /* 0x000fe40003f28000 */
[----:B------:R-:W-:Y:S02]  /*0790*/  FSETP.GEU.AND P5, PT, R19, R23, PT ;  /* 0x000000171300720b */ /* 0x000fe40003fae000 */
[----:B------:R-:W-:Y:S02]  /*07a0*/  FSETP.GEU.AND P6, PT, R20, R24, PT ;  /* 0x000000181400720b */ /* 0x000fe40003fce000 */
[----:B------:R-:W-:-:S02]  /*07b0*/  @!P2 FSEL R23, R23, R19, !P5 ;  /* 0x000000131717a208 */ /* 0x000fc40006800000 */
[----:B------:R-:W-:Y:S02]  /*07c0*/  @!P3 SEL R24, R24, R20, !P6 ;  /* 0x000000141818b207 */ /* 0x000fe40007000000 */
[----:B------:R-:W-:Y:S02]  /*07d0*/  FSETP.GEU.AND P2, PT, R21, R25, PT ;  /* 0x000000191500720b */ /* 0x000fe40003f4e000 */
[----:B------:R-:W-:Y:S02]  /*07e0*/  FSETP.GEU.AND P3, PT, R22, R26, PT ;  /* 0x0000001a1600720b */ /* 0x000fe40003f6e000 */
[----:B------:R-:W-:Y:S02]  /*07f0*/  FSETP.GEU.AND P5, PT, R23, R27, PT ;  /* 0x0000001b1700720b */ /* 0x000fe40003fae000 */
[----:B------:R-:W-:Y:S02]  /*0800*/  @!P0 SEL R25, R25, R21, !P2 ;  /* 0x0000001519198207 */ /* 0x000fe40005000000 */
[----:B------:R-:W-:-:S02]  /*0810*/  @!P4 SEL R26, R26, R22, !P3 ;  /* 0x000000161a1ac207 */ /* 0x000fc40005800000 */
[----:B------:R-:W-:-:S05]  /*0820*/  @!P1 SEL R27, R27, R23, !P5 ;  /* 0x000000171b1b9207 */ /* 0x000fca0006800000 */
[----:B------:R-:W-:Y:S01]  /*0830*/  STG.E.128 desc[UR4][R2.64+0x800], R24 ;  /* 0x0008001802007986 */ /* 0x000fe2000c101d04 */
[----:B------:R-:W-:Y:S05]  /*0840*/  EXIT ;  /* 0x000000000000794d */ /* 0x000fea0003800000 */
.L_x_0:
[----:B------:R-:W-:-:S00]  /*0850*/  BRA `(.L_x_0) ;  /* 0xfffffffc00fc7947 */ /* 0x000fc0000383ffff */
[----:B------:R-:W-:-:S00]  /*0860*/  NOP ;  /* 0x0000000000007918 */ /* 0x000fc00000000000 */
        /* <DEDUP_REMOVED lines=9> */
.L_x_1:


//--------------------- .nv.constant0.triton_poi_fused_convolution_max_pool2d_with_indices_relu_9 --------------------------
	.section	.nv.constant0.triton_poi_fused_convolution_max_pool2d_with_indices_relu_9,"a",@progbits
	.sectionflags	@""
	.align	4
.nv.constant0.triton_poi_fused_convolution_max_pool2d_with_indices_relu_9:
	.zero		548
